//
// Generated by NVIDIA NVVM Compiler
//
// Compiler Build ID: CL-36424714
// Cuda compilation tools, release 13.0, V13.0.88
// Based on NVVM 20.0.0
//

.version 9.0
.target sm_100
.address_size 64

	// .globl	train

.visible .entry train(
	.param .u32 train_param_0,
	.param .u32 train_param_1,
	.param .u64 .ptr .align 1 train_param_2,
	.param .u64 .ptr .align 1 train_param_3,
	.param .u64 .ptr .align 1 train_param_4,
	.param .u64 .ptr .align 1 train_param_5,
	.param .u64 .ptr .align 1 train_param_6,
	.param .f64 train_param_7,
	.param .f64 train_param_8
)
{


	ret;

}


// ===== COMPILED SASS (sm_100) =====

	.target	sm_100

	.elftype	@"ET_EXEC"


//--------------------- .note.nv.tkinfo           --------------------------
	.section	.note.nv.tkinfo,"",@"SHT_NOTE"
	.sectionflags	@"SHF_NOTE_NV_TKINFO"
	.tkinfo
        /*0018*/ 	.word	0x00000002
        /*0030*/ 	.string	""
        /*0030*/ 	.string	"ptxas"
        /*0030*/ 	.string	"Cuda compilation tools, release 13.0, V13.0.88"
        /*0030*/ 	.string	"Build cuda_13.0.r13.0/compiler.36424714_0"
        /*0030*/ 	.string	"-arch sm_100 -m 64 "



//--------------------- .note.nv.cuinfo           --------------------------
	.section	.note.nv.cuinfo,"",@"SHT_NOTE"
	.sectionflags	@"SHF_NOTE_NV_CUINFO"
        /*0018*/ 	.short	0x0002
        /*001a*/ 	.short	0x0064
        /*001c*/ 	.short	0x0082
	.zero		2


//--------------------- .nv.info                  --------------------------
	.section	.nv.info,"",@"SHT_CUDA_INFO"
	.align	4


	//----- nvinfo : EIATTR_REGCOUNT
	.align		4
        /*0000*/ 	.byte	0x04, 0x2f
        /*0002*/ 	.short	(.L_1 - .L_0)
	.align		4
.L_0:
        /*0004*/ 	.word	index@(train)
        /*0008*/ 	.word	0x00000004


	//----- nvinfo : EIATTR_FRAME_SIZE
	.align		4
.L_1:
        /*000c*/ 	.byte	0x04, 0x11
        /*000e*/ 	.short	(.L_3 - .L_2)
	.align		4
.L_2:
        /*0010*/ 	.word	index@(train)
        /*0014*/ 	.word	0x00000000


	//----- nvinfo : EIATTR_MIN_STACK_SIZE
	.align		4
.L_3:
        /*0018*/ 	.byte	0x04, 0x12
        /*001a*/ 	.short	(.L_5 - .L_4)
	.align		4
.L_4:
        /*001c*/ 	.word	index@(train)
        /*0020*/ 	.word	0x00000000
.L_5:


//--------------------- .nv.compat                --------------------------
	.section	.nv.compat,"",@"SHT_CUDA_COMPAT_INFO"
	.align	4
        /*0000*/ 	.byte	0x02, 0x09, 0x00, 0x00, 0x02, 0x02, 0x01, 0x00, 0x02, 0x05, 0x05, 0x00, 0x03, 0x07, 0x01, 0x01
        /*0010*/ 	.byte	0x02, 0x03, 0x00, 0x00, 0x02, 0x06, 0x01, 0x00, 0x04, 0x0b, 0x08, 0x00, 0x09, 0x00, 0x00, 0x00
        /*0020*/ 	.byte	0x00, 0x00, 0x00, 0x00


//--------------------- .nv.info.train            --------------------------
	.section	.nv.info.train,"",@"SHT_CUDA_INFO"
	.sectionflags	@""
	.align	4


	//----- nvinfo : EIATTR_CUDA_API_VERSION
	.align		4
        /*0000*/ 	.byte	0x04, 0x37
        /*0002*/ 	.short	(.L_7 - .L_6)
.L_6:
        /*0004*/ 	.word	0x00000082


	//----- nvinfo : EIATTR_KPARAM_INFO
	.align		4
.L_7:
        /*0008*/ 	.byte	0x04, 0x17
        /*000a*/ 	.short	(.L_9 - .L_8)
.L_8:
        /*000c*/ 	.word	0x00000000
        /*0010*/ 	.short	0x0008
        /*0012*/ 	.short	0x0038
        /*0014*/ 	.byte	0x00, 0xf0, 0x21, 0x00


	//----- nvinfo : EIATTR_KPARAM_INFO
	.align		4
.L_9:
        /*0018*/ 	.byte	0x04, 0x17
        /*001a*/ 	.short	(.L_11 - .L_10)
.L_10:
        /*001c*/ 	.word	0x00000000
        /*0020*/ 	.short	0x0007
        /*0022*/ 	.short	0x0030
        /*0024*/ 	.byte	0x00, 0xf0, 0x21, 0x00


	//----- nvinfo : EIATTR_KPARAM_INFO
	.align		4
.L_11:
        /*0028*/ 	.byte	0x04, 0x17
        /*002a*/ 	.short	(.L_13 - .L_12)
.L_12:
        /*002c*/ 	.word	0x00000000
        /*0030*/ 	.short	0x0006
        /*0032*/ 	.short	0x0028
        /*0034*/ 	.byte	0x00, 0xf5, 0x21, 0x00


	//----- nvinfo : EIATTR_KPARAM_INFO
	.align		4
.L_13:
        /*0038*/ 	.byte	0x04, 0x17
        /*003a*/ 	.short	(.L_15 - .L_14)
.L_14:
        /*003c*/ 	.word	0x00000000
        /*0040*/ 	.short	0x0005
        /*0042*/ 	.short	0x0020
        /*0044*/ 	.byte	0x00, 0xf5, 0x21, 0x00


	//----- nvinfo : EIATTR_KPARAM_INFO
	.align		4
.L_15:
        /*0048*/ 	.byte	0x04, 0x17
        /*004a*/ 	.short	(.L_17 - .L_16)
.L_16:
        /*004c*/ 	.word	0x00000000
        /*0050*/ 	.short	0x0004
        /*0052*/ 	.short	0x0018
        /*0054*/ 	.byte	0x00, 0xf5, 0x21, 0x00


	//----- nvinfo : EIATTR_KPARAM_INFO
	.align		4
.L_17:
        /*0058*/ 	.byte	0x04, 0x17
        /*005a*/ 	.short	(.L_19 - .L_18)
.L_18:
        /*005c*/ 	.word	0x00000000
        /*0060*/ 	.short	0x0003
        /*0062*/ 	.short	0x0010
        /*0064*/ 	.byte	0x00, 0xf5, 0x21, 0x00


	//----- nvinfo : EIATTR_KPARAM_INFO
	.align		4
.L_19:
        /*0068*/ 	.byte	0x04, 0x17
        /*006a*/ 	.short	(.L_21 - .L_20)
.L_20:
        /*006c*/ 	.word	0x00000000
        /*0070*/ 	.short	0x0002
        /*0072*/ 	.short	0x0008
        /*0074*/ 	.byte	0x00, 0xf5, 0x21, 0x00


	//----- nvinfo : EIATTR_KPARAM_INFO
	.align		4
.L_21:
        /*0078*/ 	.byte	0x04, 0x17
        /*007a*/ 	.short	(.L_23 - .L_22)
.L_22:
        /*007c*/ 	.word	0x00000000
        /*0080*/ 	.short	0x0001
        /*0082*/ 	.short	0x0004
        /*0084*/ 	.byte	0x00, 0xf0, 0x11, 0x00


	//----- nvinfo : EIATTR_KPARAM_INFO
	.align		4
.L_23:
        /*0088*/ 	.byte	0x04, 0x17
        /*008a*/ 	.short	(.L_25 - .L_24)
.L_24:
        /*008c*/ 	.word	0x00000000
        /*0090*/ 	.short	0x0000
        /*0092*/ 	.short	0x0000
        /*0094*/ 	.byte	0x00, 0xf0, 0x11, 0x00


	//----- nvinfo : EIATTR_SPARSE_MMA_MASK
	.align		4
.L_25:
        /*0098*/ 	.byte	0x03, 0x50
        /*009a*/ 	.short	0x0000


	//----- nvinfo : EIATTR_MAXREG_COUNT
	.align		4
        /*009c*/ 	.byte	0x03, 0x1b
        /*009e*/ 	.short	0x00ff


	//----- nvinfo : EIATTR_MERCURY_ISA_VERSION
	.align		4
        /*00a0*/ 	.byte	0x03, 0x5f
        /*00a2*/ 	.short	0x0101


	//----- nvinfo : EIATTR_VRC_CTA_INIT_COUNT
	.align		4
        /*00a4*/ 	.byte	0x02, 0x4a
	.zero		1
	.zero		1


	//----- nvinfo : EIATTR_EXIT_INSTR_OFFSETS
	.align		4
        /*00a8*/ 	.byte	0x04, 0x1c
        /*00aa*/ 	.short	(.L_27 - .L_26)


	//   ....[0]....
.L_26:
        /*00ac*/ 	.word	0x00000010


	//----- nvinfo : EIATTR_CBANK_PARAM_SIZE
	.align		4
.L_27:
        /*00b0*/ 	.byte	0x03, 0x19
        /*00b2*/ 	.short	0x0040


	//----- nvinfo : EIATTR_PARAM_CBANK
	.align		4
        /*00b4*/ 	.byte	0x04, 0x0a
        /*00b6*/ 	.short	(.L_29 - .L_28)
	.align		4
.L_28:
        /*00b8*/ 	.word	index@(.nv.constant0.train)
        /*00bc*/ 	.short	0x0380
        /*00be*/ 	.short	0x0040


	//----- nvinfo : EIATTR_SW_WAR
	.align		4
.L_29:
        /*00c0*/ 	.byte	0x04, 0x36
        /*00c2*/ 	.short	(.L_31 - .L_30)
.L_30:
        /*00c4*/ 	.word	0x00000008
.L_31:


//--------------------- .nv.callgraph             --------------------------
	.section	.nv.callgraph,"",@"SHT_CUDA_CALLGRAPH"
	.align	4
	.sectionentsize	8
	.align		4
        /*0000*/ 	.word	0x00000000
	.align		4
        /*0004*/ 	.word	0xffffffff
	.align		4
        /*0008*/ 	.word	0x00000000
	.align		4
        /*000c*/ 	.word	0xfffffffe
	.align		4
        /*0010*/ 	.word	0x00000000
	.align		4
        /*0014*/ 	.word	0xfffffffd
	.align		4
        /*0018*/ 	.word	0x00000000
	.align		4
        /*001c*/ 	.word	0xfffffffc


//--------------------- .text.train               --------------------------
	.section	.text.train,"ax",@progbits
	.align	128
        .global         train
        .type           train,@function
        .size           train,(.L_x_1 - train)
        .other          train,@"STO_CUDA_ENTRY STV_DEFAULT"
train:
.text.train:
[----:B------:R-:W-:Y:S01]  /*0000*/  LDC R1, c[0x0][0x37c] ;  /* 0x0000df00ff017b82 */ /* 0x000fe20000000800 */
[----:B------:R-:W-:Y:S05]  /*0010*/  EXIT ;  /* 0x000000000000794d */ /* 0x000fea0003800000 */
.L_x_0:
[----:B------:R-:W-:-:S00]  /*0020*/  BRA `(.L_x_0) ;  /* 0xfffffffc00fc7947 */ /* 0x000fc0000383ffff */
[----:B------:R-:W-:-:S00]  /*0030*/  NOP ;  /* 0x0000000000007918 */ /* 0x000fc00000000000 */
        /* <DEDUP_REMOVED lines=12> */
.L_x_1:


//--------------------- .nv.shared.reserved.0     --------------------------
	.section	.nv.shared.reserved.0,"aw",@nobits
	.weak		__nv_reservedSMEM_offset_0_alias
	.size		__nv_reservedSMEM_offset_0_alias, 0, 64
	.other		__nv_reservedSMEM_offset_0_alias,@"STO_CUDA_RESERVED_SHARED STV_DEFAULT"
__nv_reservedSMEM_offset_0_alias:
	.zero		0
	.zero		64


//--------------------- .nv.constant0.train       --------------------------
	.section	.nv.constant0.train,"a",@progbits
	.sectionflags	@""
	.align	4
.nv.constant0.train:
	.zero		960


//--------------------- SYMBOLS --------------------------

	.type		.nv.reservedSmem.offset0,@object
	.size		.nv.reservedSmem.offset0,0x4
